//
// Generated by NVIDIA NVVM Compiler
//
// Compiler Build ID: CL-36424714
// Cuda compilation tools, release 13.0, V13.0.88
// Based on NVVM 20.0.0
//

.version 9.0
.target sm_100
.address_size 64

	// .globl	_Z15Vector_AdditionPKiS0_Pi

.visible .entry _Z15Vector_AdditionPKiS0_Pi(
	.param .u64 .ptr .align 1 _Z15Vector_AdditionPKiS0_Pi_param_0,
	.param .u64 .ptr .align 1 _Z15Vector_AdditionPKiS0_Pi_param_1,
	.param .u64 .ptr .align 1 _Z15Vector_AdditionPKiS0_Pi_param_2
)
{
	.reg .pred 	%p<2>;
	.reg .b32 	%r<8>;
	.reg .b64 	%rd<11>;

	ld.param.u64 	%rd1, [_Z15Vector_AdditionPKiS0_Pi_param_0];
	ld.param.u64 	%rd2, [_Z15Vector_AdditionPKiS0_Pi_param_1];
	ld.param.u64 	%rd3, [_Z15Vector_AdditionPKiS0_Pi_param_2];
	mov.u32 	%r2, %tid.x;
	mov.u32 	%r3, %ctaid.x;
	mov.u32 	%r4, %ntid.x;
	mad.lo.s32 	%r1, %r3, %r4, %r2;
	setp.gt.u32 	%p1, %r1, 399;
	@%p1 bra 	$L__BB0_2;
	cvta.to.global.u64 	%rd4, %rd1;
	cvta.to.global.u64 	%rd5, %rd2;
	cvta.to.global.u64 	%rd6, %rd3;
	mul.wide.u32 	%rd7, %r1, 4;
	add.s64 	%rd8, %rd4, %rd7;
	ld.global.u32 	%r5, [%rd8];
	add.s64 	%rd9, %rd5, %rd7;
	ld.global.u32 	%r6, [%rd9];
	add.s32 	%r7, %r6, %r5;
	add.s64 	%rd10, %rd6, %rd7;
	st.global.u32 	[%rd10], %r7;
$L__BB0_2:
	ret;

}


// ===== COMPILED SASS (sm_100) =====

	.target	sm_100

	.elftype	@"ET_EXEC"


//--------------------- .note.nv.tkinfo           --------------------------
	.section	.note.nv.tkinfo,"",@"SHT_NOTE"
	.sectionflags	@"SHF_NOTE_NV_TKINFO"
	.tkinfo
        /*0018*/ 	.word	0x00000002
        /*0030*/ 	.string	""
        /*0030*/ 	.string	"ptxas"
        /*0030*/ 	.string	"Cuda compilation tools, release 13.0, V13.0.88"
        /*0030*/ 	.string	"Build cuda_13.0.r13.0/compiler.36424714_0"
        /*0030*/ 	.string	"-arch sm_100 -m 64 "



//--------------------- .note.nv.cuinfo           --------------------------
	.section	.note.nv.cuinfo,"",@"SHT_NOTE"
	.sectionflags	@"SHF_NOTE_NV_CUINFO"
        /*0018*/ 	.short	0x0002
        /*001a*/ 	.short	0x0064
        /*001c*/ 	.short	0x0082
	.zero		2


//--------------------- .nv.info                  --------------------------
	.section	.nv.info,"",@"SHT_CUDA_INFO"
	.align	4


	//----- nvinfo : EIATTR_REGCOUNT
	.align		4
        /*0000*/ 	.byte	0x04, 0x2f
        /*0002*/ 	.short	(.L_1 - .L_0)
	.align		4
.L_0:
        /*0004*/ 	.word	index@(_Z15Vector_AdditionPKiS0_Pi)
        /*0008*/ 	.word	0x0000000c


	//----- nvinfo : EIATTR_FRAME_SIZE
	.align		4
.L_1:
        /*000c*/ 	.byte	0x04, 0x11
        /*000e*/ 	.short	(.L_3 - .L_2)
	.align		4
.L_2:
        /*0010*/ 	.word	index@(_Z15Vector_AdditionPKiS0_Pi)
        /*0014*/ 	.word	0x00000000


	//----- nvinfo : EIATTR_MIN_STACK_SIZE
	.align		4
.L_3:
        /*0018*/ 	.byte	0x04, 0x12
        /*001a*/ 	.short	(.L_5 - .L_4)
	.align		4
.L_4:
        /*001c*/ 	.word	index@(_Z15Vector_AdditionPKiS0_Pi)
        /*0020*/ 	.word	0x00000000
.L_5:


//--------------------- .nv.compat                --------------------------
	.section	.nv.compat,"",@"SHT_CUDA_COMPAT_INFO"
	.align	4
        /*0000*/ 	.byte	0x02, 0x09, 0x00, 0x00, 0x02, 0x02, 0x01, 0x00, 0x02, 0x05, 0x05, 0x00, 0x03, 0x07, 0x01, 0x01
        /*0010*/ 	.byte	0x02, 0x03, 0x00, 0x00, 0x02, 0x06, 0x01, 0x00, 0x04, 0x0b, 0x08, 0x00, 0x09, 0x00, 0x00, 0x00
        /*0020*/ 	.byte	0x00, 0x00, 0x00, 0x00


//--------------------- .nv.info._Z15Vector_AdditionPKiS0_Pi --------------------------
	.section	.nv.info._Z15Vector_AdditionPKiS0_Pi,"",@"SHT_CUDA_INFO"
	.sectionflags	@""
	.align	4


	//----- nvinfo : EIATTR_CUDA_API_VERSION
	.align		4
        /*0000*/ 	.byte	0x04, 0x37
        /*0002*/ 	.short	(.L_7 - .L_6)
.L_6:
        /*0004*/ 	.word	0x00000082


	//----- nvinfo : EIATTR_KPARAM_INFO
	.align		4
.L_7:
        /*0008*/ 	.byte	0x04, 0x17
        /*000a*/ 	.short	(.L_9 - .L_8)
.L_8:
        /*000c*/ 	.word	0x00000000
        /*0010*/ 	.short	0x0002
        /*0012*/ 	.short	0x0010
        /*0014*/ 	.byte	0x00, 0xf5, 0x21, 0x00


	//----- nvinfo : EIATTR_KPARAM_INFO
	.align		4
.L_9:
        /*0018*/ 	.byte	0x04, 0x17
        /*001a*/ 	.short	(.L_11 - .L_10)
.L_10:
        /*001c*/ 	.word	0x00000000
        /*0020*/ 	.short	0x0001
        /*0022*/ 	.short	0x0008
        /*0024*/ 	.byte	0x00, 0xf5, 0x21, 0x00


	//----- nvinfo : EIATTR_KPARAM_INFO
	.align		4
.L_11:
        /*0028*/ 	.byte	0x04, 0x17
        /*002a*/ 	.short	(.L_13 - .L_12)
.L_12:
        /*002c*/ 	.word	0x00000000
        /*0030*/ 	.short	0x0000
        /*0032*/ 	.short	0x0000
        /*0034*/ 	.byte	0x00, 0xf5, 0x21, 0x00


	//----- nvinfo : EIATTR_SPARSE_MMA_MASK
	.align		4
.L_13:
        /*0038*/ 	.byte	0x03, 0x50
        /*003a*/ 	.short	0x0000


	//----- nvinfo : EIATTR_MAXREG_COUNT
	.align		4
        /*003c*/ 	.byte	0x03, 0x1b
        /*003e*/ 	.short	0x00ff


	//----- nvinfo : EIATTR_MERCURY_ISA_VERSION
	.align		4
        /*0040*/ 	.byte	0x03, 0x5f
        /*0042*/ 	.short	0x0101


	//----- nvinfo : EIATTR_VRC_CTA_INIT_COUNT
	.align		4
        /*0044*/ 	.byte	0x02, 0x4a
	.zero		1
	.zero		1


	//----- nvinfo : EIATTR_EXIT_INSTR_OFFSETS
	.align		4
        /*0048*/ 	.byte	0x04, 0x1c
        /*004a*/ 	.short	(.L_15 - .L_14)


	//   ....[0]....
.L_14:
        /*004c*/ 	.word	0x00000060


	//   ....[1]....
        /*0050*/ 	.word	0x00000120


	//----- nvinfo : EIATTR_CBANK_PARAM_SIZE
	.align		4
.L_15:
        /*0054*/ 	.byte	0x03, 0x19
        /*0056*/ 	.short	0x0018


	//----- nvinfo : EIATTR_PARAM_CBANK
	.align		4
        /*0058*/ 	.byte	0x04, 0x0a
        /*005a*/ 	.short	(.L_17 - .L_16)
	.align		4
.L_16:
        /*005c*/ 	.word	index@(.nv.constant0._Z15Vector_AdditionPKiS0_Pi)
        /*0060*/ 	.short	0x0380
        /*0062*/ 	.short	0x0018


	//----- nvinfo : EIATTR_SW_WAR
	.align		4
.L_17:
        /*0064*/ 	.byte	0x04, 0x36
        /*0066*/ 	.short	(.L_19 - .L_18)
.L_18:
        /*0068*/ 	.word	0x00000008
.L_19:


//--------------------- .nv.callgraph             --------------------------
	.section	.nv.callgraph,"",@"SHT_CUDA_CALLGRAPH"
	.align	4
	.sectionentsize	8
	.align		4
        /*0000*/ 	.word	0x00000000
	.align		4
        /*0004*/ 	.word	0xffffffff
	.align		4
        /*0008*/ 	.word	0x00000000
	.align		4
        /*000c*/ 	.word	0xfffffffe
	.align		4
        /*0010*/ 	.word	0x00000000
	.align		4
        /*0014*/ 	.word	0xfffffffd
	.align		4
        /*0018*/ 	.word	0x00000000
	.align		4
        /*001c*/ 	.word	0xfffffffc


//--------------------- .text._Z15Vector_AdditionPKiS0_Pi --------------------------
	.section	.text._Z15Vector_AdditionPKiS0_Pi,"ax",@progbits
	.align	128
        .global         _Z15Vector_AdditionPKiS0_Pi
        .type           _Z15Vector_AdditionPKiS0_Pi,@function
        .size           _Z15Vector_AdditionPKiS0_Pi,(.L_x_1 - _Z15Vector_AdditionPKiS0_Pi)
        .other          _Z15Vector_AdditionPKiS0_Pi,@"STO_CUDA_ENTRY STV_DEFAULT"
_Z15Vector_AdditionPKiS0_Pi:
.text._Z15Vector_AdditionPKiS0_Pi:
[----:B------:R-:W-:Y:S01]  /*0000*/  LDC R1, c[0x0][0x37c] ;  /* 0x0000df00ff017b82 */ /* 0x000fe20000000800 */
[----:B------:R-:W0:Y:S07]  /*0010*/  S2R R9, SR_TID.X ;  /* 0x0000000000097919 */ /* 0x000e2e0000002100 */
[----:B------:R-:W0:Y:S08]  /*0020*/  S2UR UR4, SR_CTAID.X ;  /* 0x00000000000479c3 */ /* 0x000e300000002500 */
[----:B------:R-:W0:Y:S02]  /*0030*/  LDC R0, c[0x0][0x360] ;  /* 0x0000d800ff007b82 */ /* 0x000e240000000800 */
[----:B0-----:R-:W-:-:S05]  /*0040*/  IMAD R9, R0, UR4, R9 ;  /* 0x0000000400097c24 */ /* 0x001fca000f8e0209 */
[----:B------:R-:W-:-:S13]  /*0050*/  ISETP.GT.U32.AND P0, PT, R9, 0x18f, PT ;  /* 0x0000018f0900780c */ /* 0x000fda0003f04070 */
[----:B------:R-:W-:Y:S05]  /*0060*/  @P0 EXIT ;  /* 0x000000000000094d */ /* 0x000fea0003800000 */
[----:B------:R-:W0:Y:S01]  /*0070*/  LDC.64 R2, c[0x0][0x380] ;  /* 0x0000e000ff027b82 */ /* 0x000e220000000a00 */
[----:B------:R-:W1:Y:S07]  /*0080*/  LDCU.64 UR4, c[0x0][0x358] ;  /* 0x00006b00ff0477ac */ /* 0x000e6e0008000a00 */
[----:B------:R-:W2:Y:S08]  /*0090*/  LDC.64 R4, c[0x0][0x388] ;  /* 0x0000e200ff047b82 */ /* 0x000eb00000000a00 */
[----:B------:R-:W3:Y:S01]  /*00a0*/  LDC.64 R6, c[0x0][0x390] ;  /* 0x0000e400ff067b82 */ /* 0x000ee20000000a00 */
[----:B0-----:R-:W-:-:S06]  /*00b0*/  IMAD.WIDE.U32 R2, R9, 0x4, R2 ;  /* 0x0000000409027825 */ /* 0x001fcc00078e0002 */
[----:B-1----:R-:W4:Y:S01]  /*00c0*/  LDG.E R2, desc[UR4][R2.64] ;  /* 0x0000000402027981 */ /* 0x002f22000c1e1900 */
[----:B--2---:R-:W-:-:S06]  /*00d0*/  IMAD.WIDE.U32 R4, R9, 0x4, R4 ;  /* 0x0000000409047825 */ /* 0x004fcc00078e0004 */
[----:B------:R-:W4:Y:S01]  /*00e0*/  LDG.E R5, desc[UR4][R4.64] ;  /* 0x0000000404057981 */ /* 0x000f22000c1e1900 */
[----:B---3--:R-:W-:Y:S01]  /*00f0*/  IMAD.WIDE.U32 R6, R9, 0x4, R6 ;  /* 0x0000000409067825 */ /* 0x008fe200078e0006 */
[----:B----4-:R-:W-:-:S05]  /*0100*/  IADD3 R9, PT, PT, R2, R5, RZ ;  /* 0x0000000502097210 */ /* 0x010fca0007ffe0ff */
[----:B------:R-:W-:Y:S01]  /*0110*/  STG.E desc[UR4][R6.64], R9 ;  /* 0x0000000906007986 */ /* 0x000fe2000c101904 */
[----:B------:R-:W-:Y:S05]  /*0120*/  EXIT ;  /* 0x000000000000794d */ /* 0x000fea0003800000 */
.L_x_0:
[----:B------:R-:W-:-:S00]  /*0130*/  BRA `(.L_x_0) ;  /* 0xfffffffc00fc7947 */ /* 0x000fc0000383ffff */
[----:B------:R-:W-:-:S00]  /*0140*/  NOP ;  /* 0x0000000000007918 */ /* 0x000fc00000000000 */
        /* <DEDUP_REMOVED lines=11> */
.L_x_1:


//--------------------- .nv.shared.reserved.0     --------------------------
	.section	.nv.shared.reserved.0,"aw",@nobits
	.weak		__nv_reservedSMEM_offset_0_alias
	.size		__nv_reservedSMEM_offset_0_alias, 0, 64
	.other		__nv_reservedSMEM_offset_0_alias,@"STO_CUDA_RESERVED_SHARED STV_DEFAULT"
__nv_reservedSMEM_offset_0_alias:
	.zero		0
	.zero		64


//--------------------- .nv.constant0._Z15Vector_AdditionPKiS0_Pi --------------------------
	.section	.nv.constant0._Z15Vector_AdditionPKiS0_Pi,"a",@progbits
	.sectionflags	@""
	.align	4
.nv.constant0._Z15Vector_AdditionPKiS0_Pi:
	.zero		920


//--------------------- SYMBOLS --------------------------

	.type		.nv.reservedSmem.offset0,@object
	.size		.nv.reservedSmem.offset0,0x4
